//
// Generated by NVIDIA NVVM Compiler
//
// Compiler Build ID: CL-36424714
// Cuda compilation tools, release 13.0, V13.0.88
// Based on NVVM 20.0.0
//

.version 9.0
.target sm_100
.address_size 64

	// .globl	_Z13self_dot_prodPKfPfi
// _ZZ13self_dot_prodPKfPfiE3ash has been demoted

.visible .entry _Z13self_dot_prodPKfPfi(
	.param .u64 .ptr .align 1 _Z13self_dot_prodPKfPfi_param_0,
	.param .u64 .ptr .align 1 _Z13self_dot_prodPKfPfi_param_1,
	.param .u32 _Z13self_dot_prodPKfPfi_param_2
)
{
	.reg .pred 	%p<11>;
	.reg .b32 	%r<48>;
	.reg .b32 	%f<83>;
	.reg .b64 	%rd<9>;
	// demoted variable
	.shared .align 4 .b8 _ZZ13self_dot_prodPKfPfiE3ash[1024];
	ld.param.u64 	%rd1, [_Z13self_dot_prodPKfPfi_param_0];
	ld.param.u64 	%rd2, [_Z13self_dot_prodPKfPfi_param_1];
	ld.param.u32 	%r25, [_Z13self_dot_prodPKfPfi_param_2];
	mov.u32 	%r1, %ctaid.x;
	mov.u32 	%r2, %ntid.x;
	mov.u32 	%r3, %tid.x;
	mad.lo.s32 	%r4, %r1, %r2, %r3;
	setp.ge.s32 	%p1, %r4, %r25;
	@%p1 bra 	$L__BB0_15;
	cvta.to.global.u64 	%rd3, %rd1;
	mul.wide.s32 	%rd4, %r4, 4;
	add.s64 	%rd5, %rd3, %rd4;
	ld.global.f32 	%f14, [%rd5];
	shl.b32 	%r26, %r3, 2;
	mov.u32 	%r27, _ZZ13self_dot_prodPKfPfiE3ash;
	add.s32 	%r28, %r27, %r26;
	st.shared.f32 	[%r28], %f14;
	bar.sync 	0;
	setp.ne.s32 	%p2, %r3, 0;
	@%p2 bra 	$L__BB0_15;
	and.b32  	%r5, %r2, 15;
	setp.lt.u32 	%p3, %r2, 16;
	mov.f32 	%f82, 0f00000000;
	mov.b32 	%r44, 0;
	@%p3 bra 	$L__BB0_5;
	and.b32  	%r44, %r2, 2032;
	add.s32 	%r41, %r27, 32;
	and.b32  	%r32, %r2, -16;
	neg.s32 	%r42, %r32;
	mov.f32 	%f82, 0f00000000;
$L__BB0_4:
	.pragma "nounroll";
	ld.shared.f32 	%f18, [%r41+-32];
	fma.rn.f32 	%f19, %f18, %f18, %f82;
	ld.shared.f32 	%f20, [%r41+-28];
	fma.rn.f32 	%f21, %f20, %f20, %f19;
	ld.shared.f32 	%f22, [%r41+-24];
	fma.rn.f32 	%f23, %f22, %f22, %f21;
	ld.shared.f32 	%f24, [%r41+-20];
	fma.rn.f32 	%f25, %f24, %f24, %f23;
	ld.shared.f32 	%f26, [%r41+-16];
	fma.rn.f32 	%f27, %f26, %f26, %f25;
	ld.shared.f32 	%f28, [%r41+-12];
	fma.rn.f32 	%f29, %f28, %f28, %f27;
	ld.shared.f32 	%f30, [%r41+-8];
	fma.rn.f32 	%f31, %f30, %f30, %f29;
	ld.shared.f32 	%f32, [%r41+-4];
	fma.rn.f32 	%f33, %f32, %f32, %f31;
	ld.shared.f32 	%f34, [%r41];
	fma.rn.f32 	%f35, %f34, %f34, %f33;
	ld.shared.f32 	%f36, [%r41+4];
	fma.rn.f32 	%f37, %f36, %f36, %f35;
	ld.shared.f32 	%f38, [%r41+8];
	fma.rn.f32 	%f39, %f38, %f38, %f37;
	ld.shared.f32 	%f40, [%r41+12];
	fma.rn.f32 	%f41, %f40, %f40, %f39;
	ld.shared.f32 	%f42, [%r41+16];
	fma.rn.f32 	%f43, %f42, %f42, %f41;
	ld.shared.f32 	%f44, [%r41+20];
	fma.rn.f32 	%f45, %f44, %f44, %f43;
	ld.shared.f32 	%f46, [%r41+24];
	fma.rn.f32 	%f47, %f46, %f46, %f45;
	ld.shared.f32 	%f48, [%r41+28];
	fma.rn.f32 	%f82, %f48, %f48, %f47;
	add.s32 	%r42, %r42, 16;
	add.s32 	%r41, %r41, 64;
	setp.ne.s32 	%p4, %r42, 0;
	@%p4 bra 	$L__BB0_4;
$L__BB0_5:
	setp.eq.s32 	%p5, %r5, 0;
	@%p5 bra 	$L__BB0_14;
	and.b32  	%r13, %r2, 7;
	setp.lt.u32 	%p6, %r5, 8;
	@%p6 bra 	$L__BB0_8;
	shl.b32 	%r33, %r44, 2;
	add.s32 	%r35, %r27, %r33;
	ld.shared.f32 	%f50, [%r35];
	fma.rn.f32 	%f51, %f50, %f50, %f82;
	ld.shared.f32 	%f52, [%r35+4];
	fma.rn.f32 	%f53, %f52, %f52, %f51;
	ld.shared.f32 	%f54, [%r35+8];
	fma.rn.f32 	%f55, %f54, %f54, %f53;
	ld.shared.f32 	%f56, [%r35+12];
	fma.rn.f32 	%f57, %f56, %f56, %f55;
	ld.shared.f32 	%f58, [%r35+16];
	fma.rn.f32 	%f59, %f58, %f58, %f57;
	ld.shared.f32 	%f60, [%r35+20];
	fma.rn.f32 	%f61, %f60, %f60, %f59;
	ld.shared.f32 	%f62, [%r35+24];
	fma.rn.f32 	%f63, %f62, %f62, %f61;
	ld.shared.f32 	%f64, [%r35+28];
	fma.rn.f32 	%f82, %f64, %f64, %f63;
	add.s32 	%r44, %r44, 8;
$L__BB0_8:
	setp.eq.s32 	%p7, %r13, 0;
	@%p7 bra 	$L__BB0_14;
	and.b32  	%r16, %r2, 3;
	setp.lt.u32 	%p8, %r13, 4;
	@%p8 bra 	$L__BB0_11;
	shl.b32 	%r36, %r44, 2;
	add.s32 	%r38, %r27, %r36;
	ld.shared.f32 	%f66, [%r38];
	fma.rn.f32 	%f67, %f66, %f66, %f82;
	ld.shared.f32 	%f68, [%r38+4];
	fma.rn.f32 	%f69, %f68, %f68, %f67;
	ld.shared.f32 	%f70, [%r38+8];
	fma.rn.f32 	%f71, %f70, %f70, %f69;
	ld.shared.f32 	%f72, [%r38+12];
	fma.rn.f32 	%f82, %f72, %f72, %f71;
	add.s32 	%r44, %r44, 4;
$L__BB0_11:
	setp.eq.s32 	%p9, %r16, 0;
	@%p9 bra 	$L__BB0_14;
	shl.b32 	%r39, %r44, 2;
	add.s32 	%r47, %r27, %r39;
	neg.s32 	%r46, %r16;
$L__BB0_13:
	.pragma "nounroll";
	ld.shared.f32 	%f73, [%r47];
	fma.rn.f32 	%f82, %f73, %f73, %f82;
	add.s32 	%r47, %r47, 4;
	add.s32 	%r46, %r46, 1;
	setp.ne.s32 	%p10, %r46, 0;
	@%p10 bra 	$L__BB0_13;
$L__BB0_14:
	cvta.to.global.u64 	%rd6, %rd2;
	mul.wide.u32 	%rd7, %r1, 4;
	add.s64 	%rd8, %rd6, %rd7;
	st.global.f32 	[%rd8], %f82;
$L__BB0_15:
	ret;

}


// ===== COMPILED SASS (sm_100) =====

	.target	sm_100

	.elftype	@"ET_EXEC"


//--------------------- .note.nv.tkinfo           --------------------------
	.section	.note.nv.tkinfo,"",@"SHT_NOTE"
	.sectionflags	@"SHF_NOTE_NV_TKINFO"
	.tkinfo
        /*0018*/ 	.word	0x00000002
        /*0030*/ 	.string	""
        /*0030*/ 	.string	"ptxas"
        /*0030*/ 	.string	"Cuda compilation tools, release 13.0, V13.0.88"
        /*0030*/ 	.string	"Build cuda_13.0.r13.0/compiler.36424714_0"
        /*0030*/ 	.string	"-arch sm_100 -m 64 "



//--------------------- .note.nv.cuinfo           --------------------------
	.section	.note.nv.cuinfo,"",@"SHT_NOTE"
	.sectionflags	@"SHF_NOTE_NV_CUINFO"
        /*0018*/ 	.short	0x0002
        /*001a*/ 	.short	0x0064
        /*001c*/ 	.short	0x0082
	.zero		2


//--------------------- .nv.info                  --------------------------
	.section	.nv.info,"",@"SHT_CUDA_INFO"
	.align	4


	//----- nvinfo : EIATTR_REGCOUNT
	.align		4
        /*0000*/ 	.byte	0x04, 0x2f
        /*0002*/ 	.short	(.L_1 - .L_0)
	.align		4
.L_0:
        /*0004*/ 	.word	index@(_Z13self_dot_prodPKfPfi)
        /*0008*/ 	.word	0x00000016


	//----- nvinfo : EIATTR_FRAME_SIZE
	.align		4
.L_1:
        /*000c*/ 	.byte	0x04, 0x11
        /*000e*/ 	.short	(.L_3 - .L_2)
	.align		4
.L_2:
        /*0010*/ 	.word	index@(_Z13self_dot_prodPKfPfi)
        /*0014*/ 	.word	0x00000000


	//----- nvinfo : EIATTR_MIN_STACK_SIZE
	.align		4
.L_3:
        /*0018*/ 	.byte	0x04, 0x12
        /*001a*/ 	.short	(.L_5 - .L_4)
	.align		4
.L_4:
        /*001c*/ 	.word	index@(_Z13self_dot_prodPKfPfi)
        /*0020*/ 	.word	0x00000000
.L_5:


//--------------------- .nv.compat                --------------------------
	.section	.nv.compat,"",@"SHT_CUDA_COMPAT_INFO"
	.align	4
        /*0000*/ 	.byte	0x02, 0x09, 0x00, 0x00, 0x02, 0x02, 0x01, 0x00, 0x02, 0x05, 0x05, 0x00, 0x03, 0x07, 0x01, 0x01
        /*0010*/ 	.byte	0x02, 0x03, 0x00, 0x00, 0x02, 0x06, 0x01, 0x00, 0x04, 0x0b, 0x08, 0x00, 0x09, 0x00, 0x00, 0x00
        /*0020*/ 	.byte	0x00, 0x00, 0x00, 0x00


//--------------------- .nv.info._Z13self_dot_prodPKfPfi --------------------------
	.section	.nv.info._Z13self_dot_prodPKfPfi,"",@"SHT_CUDA_INFO"
	.sectionflags	@""
	.align	4


	//----- nvinfo : EIATTR_CUDA_API_VERSION
	.align		4
        /*0000*/ 	.byte	0x04, 0x37
        /*0002*/ 	.short	(.L_7 - .L_6)
.L_6:
        /*0004*/ 	.word	0x00000082


	//----- nvinfo : EIATTR_KPARAM_INFO
	.align		4
.L_7:
        /*0008*/ 	.byte	0x04, 0x17
        /*000a*/ 	.short	(.L_9 - .L_8)
.L_8:
        /*000c*/ 	.word	0x00000000
        /*0010*/ 	.short	0x0002
        /*0012*/ 	.short	0x0010
        /*0014*/ 	.byte	0x00, 0xf0, 0x11, 0x00


	//----- nvinfo : EIATTR_KPARAM_INFO
	.align		4
.L_9:
        /*0018*/ 	.byte	0x04, 0x17
        /*001a*/ 	.short	(.L_11 - .L_10)
.L_10:
        /*001c*/ 	.word	0x00000000
        /*0020*/ 	.short	0x0001
        /*0022*/ 	.short	0x0008
        /*0024*/ 	.byte	0x00, 0xf5, 0x21, 0x00


	//----- nvinfo : EIATTR_KPARAM_INFO
	.align		4
.L_11:
        /*0028*/ 	.byte	0x04, 0x17
        /*002a*/ 	.short	(.L_13 - .L_12)
.L_12:
        /*002c*/ 	.word	0x00000000
        /*0030*/ 	.short	0x0000
        /*0032*/ 	.short	0x0000
        /*0034*/ 	.byte	0x00, 0xf5, 0x21, 0x00


	//----- nvinfo : EIATTR_SPARSE_MMA_MASK
	.align		4
.L_13:
        /*0038*/ 	.byte	0x03, 0x50
        /*003a*/ 	.short	0x0000


	//----- nvinfo : EIATTR_MAXREG_COUNT
	.align		4
        /*003c*/ 	.byte	0x03, 0x1b
        /*003e*/ 	.short	0x00ff


	//----- nvinfo : EIATTR_NUM_BARRIERS
	.align		4
        /*0040*/ 	.byte	0x02, 0x4c
        /*0042*/ 	.byte	0x01
	.zero		1


	//----- nvinfo : EIATTR_MERCURY_ISA_VERSION
	.align		4
        /*0044*/ 	.byte	0x03, 0x5f
        /*0046*/ 	.short	0x0101


	//----- nvinfo : EIATTR_VRC_CTA_INIT_COUNT
	.align		4
        /*0048*/ 	.byte	0x02, 0x4a
	.zero		1
	.zero		1


	//----- nvinfo : EIATTR_EXIT_INSTR_OFFSETS
	.align		4
        /*004c*/ 	.byte	0x04, 0x1c
        /*004e*/ 	.short	(.L_15 - .L_14)


	//   ....[0]....
.L_14:
        /*0050*/ 	.word	0x00000070


	//   ....[1]....
        /*0054*/ 	.word	0x00000130


	//   ....[2]....
        /*0058*/ 	.word	0x00000600


	//----- nvinfo : EIATTR_CBANK_PARAM_SIZE
	.align		4
.L_15:
        /*005c*/ 	.byte	0x03, 0x19
        /*005e*/ 	.short	0x0014


	//----- nvinfo : EIATTR_PARAM_CBANK
	.align		4
        /*0060*/ 	.byte	0x04, 0x0a
        /*0062*/ 	.short	(.L_17 - .L_16)
	.align		4
.L_16:
        /*0064*/ 	.word	index@(.nv.constant0._Z13self_dot_prodPKfPfi)
        /*0068*/ 	.short	0x0380
        /*006a*/ 	.short	0x0014


	//----- nvinfo : EIATTR_SW_WAR
	.align		4
.L_17:
        /*006c*/ 	.byte	0x04, 0x36
        /*006e*/ 	.short	(.L_19 - .L_18)
.L_18:
        /*0070*/ 	.word	0x00000008
.L_19:


//--------------------- .nv.callgraph             --------------------------
	.section	.nv.callgraph,"",@"SHT_CUDA_CALLGRAPH"
	.align	4
	.sectionentsize	8
	.align		4
        /*0000*/ 	.word	0x00000000
	.align		4
        /*0004*/ 	.word	0xffffffff
	.align		4
        /*0008*/ 	.word	0x00000000
	.align		4
        /*000c*/ 	.word	0xfffffffe
	.align		4
        /*0010*/ 	.word	0x00000000
	.align		4
        /*0014*/ 	.word	0xfffffffd
	.align		4
        /*0018*/ 	.word	0x00000000
	.align		4
        /*001c*/ 	.word	0xfffffffc


//--------------------- .text._Z13self_dot_prodPKfPfi --------------------------
	.section	.text._Z13self_dot_prodPKfPfi,"ax",@progbits
	.align	128
        .global         _Z13self_dot_prodPKfPfi
        .type           _Z13self_dot_prodPKfPfi,@function
        .size           _Z13self_dot_prodPKfPfi,(.L_x_7 - _Z13self_dot_prodPKfPfi)
        .other          _Z13self_dot_prodPKfPfi,@"STO_CUDA_ENTRY STV_DEFAULT"
_Z13self_dot_prodPKfPfi:
.text._Z13self_dot_prodPKfPfi:
[----:B------:R-:W-:Y:S01]  /*0000*/  LDC R1, c[0x0][0x37c] ;  /* 0x0000df00ff017b82 */ /* 0x000fe20000000800 */
[----:B------:R-:W0:Y:S01]  /*0010*/  S2R R0, SR_CTAID.X ;  /* 0x0000000000007919 */ /* 0x000e220000002500 */
[----:B------:R-:W0:Y:S01]  /*0020*/  LDCU UR9, c[0x0][0x360] ;  /* 0x00006c00ff0977ac */ /* 0x000e220008000800 */
[----:B------:R-:W0:Y:S01]  /*0030*/  S2R R7, SR_TID.X ;  /* 0x0000000000077919 */ /* 0x000e220000002100 */
[----:B------:R-:W1:Y:S01]  /*0040*/  LDCU UR4, c[0x0][0x390] ;  /* 0x00007200ff0477ac */ /* 0x000e620008000800 */
[----:B0-----:R-:W-:-:S05]  /*0050*/  IMAD R5, R0, UR9, R7 ;  /* 0x0000000900057c24 */ /* 0x001fca000f8e0207 */
[----:B-1----:R-:W-:-:S13]  /*0060*/  ISETP.GE.AND P0, PT, R5, UR4, PT ;  /* 0x0000000405007c0c */ /* 0x002fda000bf06270 */
[----:B------:R-:W-:Y:S05]  /*0070*/  @P0 EXIT ;  /* 0x000000000000094d */ /* 0x000fea0003800000 */
[----:B------:R-:W0:Y:S01]  /*0080*/  LDC.64 R2, c[0x0][0x380] ;  /* 0x0000e000ff027b82 */ /* 0x000e220000000a00 */
[----:B------:R-:W1:Y:S01]  /*0090*/  LDCU.64 UR10, c[0x0][0x358] ;  /* 0x00006b00ff0a77ac */ /* 0x000e620008000a00 */
[----:B0-----:R-:W-:-:S06]  /*00a0*/  IMAD.WIDE R2, R5, 0x4, R2 ;  /* 0x0000000405027825 */ /* 0x001fcc00078e0202 */
[----:B-1----:R-:W2:Y:S01]  /*00b0*/  LDG.E R2, desc[UR10][R2.64] ;  /* 0x0000000a02027981 */ /* 0x002ea2000c1e1900 */
[----:B------:R-:W0:Y:S01]  /*00c0*/  S2UR UR5, SR_CgaCtaId ;  /* 0x00000000000579c3 */ /* 0x000e220000008800 */
[----:B------:R-:W-:Y:S01]  /*00d0*/  UMOV UR4, 0x400 ;  /* 0x0000040000047882 */ /* 0x000fe20000000000 */
[----:B------:R-:W-:Y:S01]  /*00e0*/  ISETP.NE.AND P0, PT, R7, RZ, PT ;  /* 0x000000ff0700720c */ /* 0x000fe20003f05270 */
[----:B0-----:R-:W-:-:S06]  /*00f0*/  ULEA UR5, UR5, UR4, 0x18 ;  /* 0x0000000405057291 */ /* 0x001fcc000f8ec0ff */
[----:B------:R-:W-:-:S05]  /*0100*/  LEA R5, R7, UR5, 0x2 ;  /* 0x0000000507057c11 */ /* 0x000fca000f8e10ff */
[----:B--2---:R0:W-:Y:S01]  /*0110*/  STS [R5], R2 ;  /* 0x0000000205007388 */ /* 0x0041e20000000800 */
[----:B------:R-:W-:Y:S06]  /*0120*/  BAR.SYNC.DEFER_BLOCKING 0x0 ;  /* 0x0000000000007b1d */ /* 0x000fec0000010000 */
[----:B------:R-:W-:Y:S05]  /*0130*/  @P0 EXIT ;  /* 0x000000000000094d */ /* 0x000fea0003800000 */
[----:B------:R-:W-:Y:S01]  /*0140*/  UISETP.GE.U32.AND UP0, UPT, UR9, 0x10, UPT ;  /* 0x000000100900788c */ /* 0x000fe2000bf06070 */
[----:B------:R-:W-:Y:S01]  /*0150*/  HFMA2 R19, -RZ, RZ, 0, 0 ;  /* 0x00000000ff137431 */ /* 0x000fe200000001ff */
[----:B------:R-:W-:Y:S01]  /*0160*/  ULOP3.LUT UR7, UR9, 0xf, URZ, 0xc0, !UPT ;  /* 0x0000000f09077892 */ /* 0x000fe2000f8ec0ff */
[----:B------:R-:W-:-:S06]  /*0170*/  UMOV UR4, URZ ;  /* 0x000000ff00047c82 */ /* 0x000fcc0008000000 */
[----:B------:R-:W-:Y:S05]  /*0180*/  BRA.U !UP0, `(.L_x_0) ;  /* 0x0000000108747547 */ /* 0x000fea000b800000 */
[----:B------:R-:W-:Y:S01]  /*0190*/  ULOP3.LUT UR6, UR9, 0xfffffff0, URZ, 0xc0, !UPT ;  /* 0xfffffff009067892 */ /* 0x000fe2000f8ec0ff */
[----:B------:R-:W-:Y:S01]  /*01a0*/  MOV R19, RZ ;  /* 0x000000ff00137202 */ /* 0x000fe20000000f00 */
[----:B------:R-:W-:Y:S02]  /*01b0*/  ULOP3.LUT UR4, UR9, 0x7f0, URZ, 0xc0, !UPT ;  /* 0x000007f009047892 */ /* 0x000fe4000f8ec0ff */
[----:B------:R-:W-:Y:S02]  /*01c0*/  UIADD3 UR8, UPT, UPT, UR5, 0x20, URZ ;  /* 0x0000002005087890 */ /* 0x000fe4000fffe0ff */
[----:B------:R-:W-:-:S12]  /*01d0*/  UIADD3 UR6, UPT, UPT, -UR6, URZ, URZ ;  /* 0x000000ff06067290 */ /* 0x000fd8000fffe1ff */
.L_x_1:
[----:B------:R-:W1:Y:S01]  /*01e0*/  LDS.128 R12, [UR8+-0x20] ;  /* 0xffffe008ff0c7984 */ /* 0x000e620008000c00 */
[----:B------:R-:W-:-:S03]  /*01f0*/  UIADD3 UR6, UPT, UPT, UR6, 0x10, URZ ;  /* 0x0000001006067890 */ /* 0x000fc6000fffe0ff */
[----:B------:R-:W2:Y:S01]  /*0200*/  LDS.128 R8, [UR8+-0x10] ;  /* 0xfffff008ff087984 */ /* 0x000ea20008000c00 */
[----:B------:R-:W-:-:S03]  /*0210*/  UISETP.NE.AND UP0, UPT, UR6, URZ, UPT ;  /* 0x000000ff0600728c */ /* 0x000fc6000bf05270 */
[----:B0-----:R-:W0:Y:S01]  /*0220*/  LDS.128 R4, [UR8] ;  /* 0x00000008ff047984 */ /* 0x001e220008000c00 */
[----:B-1----:R-:W-:-:S03]  /*0230*/  FFMA R12, R12, R12, R19 ;  /* 0x0000000c0c0c7223 */ /* 0x002fc60000000013 */
[----:B------:R-:W1:Y:S01]  /*0240*/  LDS.128 R16, [UR8+0x10] ;  /* 0x00001008ff107984 */ /* 0x000e620008000c00 */
[----:B------:R-:W-:Y:S01]  /*0250*/  UIADD3 UR8, UPT, UPT, UR8, 0x40, URZ ;  /* 0x0000004008087890 */ /* 0x000fe2000fffe0ff */
[----:B------:R-:W-:-:S04]  /*0260*/  FFMA R13, R13, R13, R12 ;  /* 0x0000000d0d0d7223 */ /* 0x000fc8000000000c */
[----:B------:R-:W-:-:S04]  /*0270*/  FFMA R14, R14, R14, R13 ;  /* 0x0000000e0e0e7223 */ /* 0x000fc8000000000d */
[----:B------:R-:W-:-:S04]  /*0280*/  FFMA R15, R15, R15, R14 ;  /* 0x0000000f0f0f7223 */ /* 0x000fc8000000000e */
[----:B--2---:R-:W-:-:S04]  /*0290*/  FFMA R8, R8, R8, R15 ;  /* 0x0000000808087223 */ /* 0x004fc8000000000f */
[----:B------:R-:W-:-:S04]  /*02a0*/  FFMA R9, R9, R9, R8 ;  /* 0x0000000909097223 */ /* 0x000fc80000000008 */
[----:B------:R-:W-:-:S04]  /*02b0*/  FFMA R10, R10, R10, R9 ;  /* 0x0000000a0a0a7223 */ /* 0x000fc80000000009 */
[----:B------:R-:W-:-:S04]  /*02c0*/  FFMA R11, R11, R11, R10 ;  /* 0x0000000b0b0b7223 */ /* 0x000fc8000000000a */
[----:B0-----:R-:W-:-:S04]  /*02d0*/  FFMA R4, R4, R4, R11 ;  /* 0x0000000404047223 */ /* 0x001fc8000000000b */
[----:B------:R-:W-:-:S04]  /*02e0*/  FFMA R5, R5, R5, R4 ;  /* 0x0000000505057223 */ /* 0x000fc80000000004 */
[----:B------:R-:W-:-:S04]  /*02f0*/  FFMA R6, R6, R6, R5 ;  /* 0x0000000606067223 */ /* 0x000fc80000000005 */
[----:B------:R-:W-:-:S04]  /*0300*/  FFMA R7, R7, R7, R6 ;  /* 0x0000000707077223 */ /* 0x000fc80000000006 */
[----:B-1----:R-:W-:-:S04]  /*0310*/  FFMA R16, R16, R16, R7 ;  /* 0x0000001010107223 */ /* 0x002fc80000000007 */
[----:B------:R-:W-:-:S04]  /*0320*/  FFMA R17, R17, R17, R16 ;  /* 0x0000001111117223 */ /* 0x000fc80000000010 */
[----:B------:R-:W-:-:S04]  /*0330*/  FFMA R18, R18, R18, R17 ;  /* 0x0000001212127223 */ /* 0x000fc80000000011 */
[----:B------:R-:W-:Y:S01]  /*0340*/  FFMA R19, R19, R19, R18 ;  /* 0x0000001313137223 */ /* 0x000fe20000000012 */
[----:B------:R-:W-:Y:S06]  /*0350*/  BRA.U UP0, `(.L_x_1) ;  /* 0xfffffffd00a07547 */ /* 0x000fec000b83ffff */
.L_x_0:
[----:B------:R-:W-:-:S09]  /*0360*/  UISETP.NE.AND UP0, UPT, UR7, URZ, UPT ;  /* 0x000000ff0700728c */ /* 0x000fd2000bf05270 */
[----:B------:R-:W-:Y:S05]  /*0370*/  BRA.U !UP0, `(.L_x_2) ;  /* 0x0000000108947547 */ /* 0x000fea000b800000 */
[----:B------:R-:W-:Y:S02]  /*0380*/  UISETP.GE.U32.AND UP0, UPT, UR7, 0x8, UPT ;  /* 0x000000080700788c */ /* 0x000fe4000bf06070 */
[----:B------:R-:W-:-:S04]  /*0390*/  ULOP3.LUT UR8, UR9, 0x7, URZ, 0xc0, !UPT ;  /* 0x0000000709087892 */ /* 0x000fc8000f8ec0ff */
[----:B------:R-:W-:-:S03]  /*03a0*/  UISETP.NE.AND UP1, UPT, UR8, URZ, UPT ;  /* 0x000000ff0800728c */ /* 0x000fc6000bf25270 */
[----:B------:R-:W-:Y:S08]  /*03b0*/  BRA.U !UP0, `(.L_x_3) ;  /* 0x0000000108307547 */ /* 0x000ff0000b800000 */
[----:B------:R-:W-:Y:S02]  /*03c0*/  ULEA UR6, UR4, UR5, 0x2 ;  /* 0x0000000504067291 */ /* 0x000fe4000f8e10ff */
[----:B------:R-:W-:-:S07]  /*03d0*/  UIADD3 UR4, UPT, UPT, UR4, 0x8, URZ ;  /* 0x0000000804047890 */ /* 0x000fce000fffe0ff */
[----:B------:R-:W1:Y:S04]  /*03e0*/  LDS.128 R8, [UR6] ;  /* 0x00000006ff087984 */ /* 0x000e680008000c00 */
[----:B0-----:R-:W0:Y:S01]  /*03f0*/  LDS.128 R4, [UR6+0x10] ;  /* 0x00001006ff047984 */ /* 0x001e220008000c00 */
[----:B-1----:R-:W-:-:S04]  /*0400*/  FFMA R8, R8, R8, R19 ;  /* 0x0000000808087223 */ /* 0x002fc80000000013 */
[----:B------:R-:W-:-:S04]  /*0410*/  FFMA R9, R9, R9, R8 ;  /* 0x0000000909097223 */ /* 0x000fc80000000008 */
[----:B------:R-:W-:-:S04]  /*0420*/  FFMA R10, R10, R10, R9 ;  /* 0x0000000a0a0a7223 */ /* 0x000fc80000000009 */
[----:B------:R-:W-:-:S04]  /*0430*/  FFMA R11, R11, R11, R10 ;  /* 0x0000000b0b0b7223 */ /* 0x000fc8000000000a */
[----:B0-----:R-:W-:-:S04]  /*0440*/  FFMA R4, R4, R4, R11 ;  /* 0x0000000404047223 */ /* 0x001fc8000000000b */
[----:B------:R-:W-:-:S04]  /*0450*/  FFMA R5, R5, R5, R4 ;  /* 0x0000000505057223 */ /* 0x000fc80000000004 */
[----:B------:R-:W-:-:S04]  /*0460*/  FFMA R6, R6, R6, R5 ;  /* 0x0000000606067223 */ /* 0x000fc80000000005 */
[----:B------:R-:W-:-:S07]  /*0470*/  FFMA R19, R7, R7, R6 ;  /* 0x0000000707137223 */ /* 0x000fce0000000006 */
.L_x_3:
[----:B------:R-:W-:Y:S05]  /*0480*/  BRA.U !UP1, `(.L_x_2) ;  /* 0x0000000109507547 */ /* 0x000fea000b800000 */
[----:B------:R-:W-:Y:S02]  /*0490*/  UISETP.GE.U32.AND UP0, UPT, UR8, 0x4, UPT ;  /* 0x000000040800788c */ /* 0x000fe4000bf06070 */
[----:B------:R-:W-:-:S04]  /*04a0*/  ULOP3.LUT UR6, UR9, 0x3, URZ, 0xc0, !UPT ;  /* 0x0000000309067892 */ /* 0x000fc8000f8ec0ff */
[----:B------:R-:W-:-:S03]  /*04b0*/  UISETP.NE.AND UP1, UPT, UR6, URZ, UPT ;  /* 0x000000ff0600728c */ /* 0x000fc6000bf25270 */
[----:B------:R-:W-:Y:S08]  /*04c0*/  BRA.U !UP0, `(.L_x_4) ;  /* 0x00000001081c7547 */ /* 0x000ff0000b800000 */
[----:B------:R-:W-:Y:S02]  /*04d0*/  ULEA UR7, UR4, UR5, 0x2 ;  /* 0x0000000504077291 */ /* 0x000fe4000f8e10ff */
[----:B------:R-:W-:-:S07]  /*04e0*/  UIADD3 UR4, UPT, UPT, UR4, 0x4, URZ ;  /* 0x0000000404047890 */ /* 0x000fce000fffe0ff */
[----:B0-----:R-:W0:Y:S02]  /*04f0*/  LDS.128 R4, [UR7] ;  /* 0x00000007ff047984 */ /* 0x001e240008000c00 */
[----:B0-----:R-:W-:-:S04]  /*0500*/  FFMA R4, R4, R4, R19 ;  /* 0x0000000404047223 */ /* 0x001fc80000000013 */
[----:B------:R-:W-:-:S04]  /*0510*/  FFMA R5, R5, R5, R4 ;  /* 0x0000000505057223 */ /* 0x000fc80000000004 */
[----:B------:R-:W-:-:S04]  /*0520*/  FFMA R6, R6, R6, R5 ;  /* 0x0000000606067223 */ /* 0x000fc80000000005 */
[----:B------:R-:W-:-:S07]  /*0530*/  FFMA R19, R7, R7, R6 ;  /* 0x0000000707137223 */ /* 0x000fce0000000006 */
.L_x_4:
[----:B------:R-:W-:Y:S05]  /*0540*/  BRA.U !UP1, `(.L_x_2) ;  /* 0x0000000109207547 */ /* 0x000fea000b800000 */
[----:B------:R-:W-:Y:S02]  /*0550*/  ULEA UR4, UR4, UR5, 0x2 ;  /* 0x0000000504047291 */ /* 0x000fe4000f8e10ff */
[----:B------:R-:W-:-:S12]  /*0560*/  UIADD3 UR6, UPT, UPT, -UR6, URZ, URZ ;  /* 0x000000ff06067290 */ /* 0x000fd8000fffe1ff */
.L_x_5:
[----:B0-----:R-:W0:Y:S01]  /*0570*/  LDS R2, [UR4] ;  /* 0x00000004ff027984 */ /* 0x001e220008000800 */
[----:B------:R-:W-:Y:S02]  /*0580*/  UIADD3 UR6, UPT, UPT, UR6, 0x1, URZ ;  /* 0x0000000106067890 */ /* 0x000fe4000fffe0ff */
[----:B------:R-:W-:Y:S02]  /*0590*/  UIADD3 UR4, UPT, UPT, UR4, 0x4, URZ ;  /* 0x0000000404047890 */ /* 0x000fe4000fffe0ff */
[----:B------:R-:W-:Y:S01]  /*05a0*/  UISETP.NE.AND UP0, UPT, UR6, URZ, UPT ;  /* 0x000000ff0600728c */ /* 0x000fe2000bf05270 */
[----:B0-----:R-:W-:-:S08]  /*05b0*/  FFMA R19, R2, R2, R19 ;  /* 0x0000000202137223 */ /* 0x001fd00000000013 */
[----:B------:R-:W-:Y:S05]  /*05c0*/  BRA.U UP0, `(.L_x_5) ;  /* 0xfffffffd00e87547 */ /* 0x000fea000b83ffff */
.L_x_2:
[----:B0-----:R-:W0:Y:S02]  /*05d0*/  LDC.64 R2, c[0x0][0x388] ;  /* 0x0000e200ff027b82 */ /* 0x001e240000000a00 */
[----:B0-----:R-:W-:-:S05]  /*05e0*/  IMAD.WIDE.U32 R2, R0, 0x4, R2 ;  /* 0x0000000400027825 */ /* 0x001fca00078e0002 */
[----:B------:R-:W-:Y:S01]  /*05f0*/  STG.E desc[UR10][R2.64], R19 ;  /* 0x0000001302007986 */ /* 0x000fe2000c10190a */
[----:B------:R-:W-:Y:S05]  /*0600*/  EXIT ;  /* 0x000000000000794d */ /* 0x000fea0003800000 */
.L_x_6:
[----:B------:R-:W-:-:S00]  /*0610*/  BRA `(.L_x_6) ;  /* 0xfffffffc00fc7947 */ /* 0x000fc0000383ffff */
[----:B------:R-:W-:-:S00]  /*0620*/  NOP ;  /* 0x0000000000007918 */ /* 0x000fc00000000000 */
        /* <DEDUP_REMOVED lines=13> */
.L_x_7:


//--------------------- .nv.shared._Z13self_dot_prodPKfPfi --------------------------
	.section	.nv.shared._Z13self_dot_prodPKfPfi,"aw",@nobits
	.sectionflags	@""
	.align	4
.nv.shared._Z13self_dot_prodPKfPfi:
	.zero		2048


//--------------------- .nv.shared.reserved.0     --------------------------
	.section	.nv.shared.reserved.0,"aw",@nobits
	.weak		__nv_reservedSMEM_offset_0_alias
	.size		__nv_reservedSMEM_offset_0_alias, 0, 64
	.other		__nv_reservedSMEM_offset_0_alias,@"STO_CUDA_RESERVED_SHARED STV_DEFAULT"
__nv_reservedSMEM_offset_0_alias:
	.zero		0
	.zero		64


//--------------------- .nv.constant0._Z13self_dot_prodPKfPfi --------------------------
	.section	.nv.constant0._Z13self_dot_prodPKfPfi,"a",@progbits
	.sectionflags	@""
	.align	4
.nv.constant0._Z13self_dot_prodPKfPfi:
	.zero		916


//--------------------- SYMBOLS --------------------------

	.type		.nv.reservedSmem.offset0,@object
	.size		.nv.reservedSmem.offset0,0x4
	.type		.nv.reservedSmem.cap,@object
	.size		.nv.reservedSmem.cap,0x4
